//
// Generated by NVIDIA NVVM Compiler
//
// Compiler Build ID: CL-36424714
// Cuda compilation tools, release 13.0, V13.0.88
// Based on NVVM 20.0.0
//

.version 9.0
.target sm_100
.address_size 64

	// .globl	_Z3addPiS_S_

.visible .entry _Z3addPiS_S_(
	.param .u64 .ptr .align 1 _Z3addPiS_S__param_0,
	.param .u64 .ptr .align 1 _Z3addPiS_S__param_1,
	.param .u64 .ptr .align 1 _Z3addPiS_S__param_2
)
{
	.reg .b32 	%r<14>;
	.reg .b64 	%rd<11>;

	ld.param.u64 	%rd1, [_Z3addPiS_S__param_0];
	ld.param.u64 	%rd2, [_Z3addPiS_S__param_1];
	ld.param.u64 	%rd3, [_Z3addPiS_S__param_2];
	cvta.to.global.u64 	%rd4, %rd3;
	cvta.to.global.u64 	%rd5, %rd2;
	cvta.to.global.u64 	%rd6, %rd1;
	mov.u32 	%r1, %tid.x;
	mov.u32 	%r2, %ctaid.x;
	mov.u32 	%r3, %ntid.x;
	mov.u32 	%r4, %tid.y;
	mov.u32 	%r5, %ctaid.y;
	mov.u32 	%r6, %ntid.y;
	mad.lo.s32 	%r7, %r5, %r6, %r4;
	mov.u32 	%r8, %nctaid.x;
	mad.lo.s32 	%r9, %r7, %r8, %r2;
	mad.lo.s32 	%r10, %r9, %r3, %r1;
	mul.wide.s32 	%rd7, %r10, 4;
	add.s64 	%rd8, %rd6, %rd7;
	ld.global.u32 	%r11, [%rd8];
	add.s64 	%rd9, %rd5, %rd7;
	ld.global.u32 	%r12, [%rd9];
	add.s32 	%r13, %r12, %r11;
	add.s64 	%rd10, %rd4, %rd7;
	st.global.u32 	[%rd10], %r13;
	ret;

}


// ===== COMPILED SASS (sm_100) =====

	.target	sm_100

	.elftype	@"ET_EXEC"


//--------------------- .note.nv.tkinfo           --------------------------
	.section	.note.nv.tkinfo,"",@"SHT_NOTE"
	.sectionflags	@"SHF_NOTE_NV_TKINFO"
	.tkinfo
        /*0018*/ 	.word	0x00000002
        /*0030*/ 	.string	""
        /*0030*/ 	.string	"ptxas"
        /*0030*/ 	.string	"Cuda compilation tools, release 13.0, V13.0.88"
        /*0030*/ 	.string	"Build cuda_13.0.r13.0/compiler.36424714_0"
        /*0030*/ 	.string	"-arch sm_100 -m 64 "



//--------------------- .note.nv.cuinfo           --------------------------
	.section	.note.nv.cuinfo,"",@"SHT_NOTE"
	.sectionflags	@"SHF_NOTE_NV_CUINFO"
        /*0018*/ 	.short	0x0002
        /*001a*/ 	.short	0x0064
        /*001c*/ 	.short	0x0082
	.zero		2


//--------------------- .nv.info                  --------------------------
	.section	.nv.info,"",@"SHT_CUDA_INFO"
	.align	4


	//----- nvinfo : EIATTR_REGCOUNT
	.align		4
        /*0000*/ 	.byte	0x04, 0x2f
        /*0002*/ 	.short	(.L_1 - .L_0)
	.align		4
.L_0:
        /*0004*/ 	.word	index@(_Z3addPiS_S_)
        /*0008*/ 	.word	0x0000000e


	//----- nvinfo : EIATTR_FRAME_SIZE
	.align		4
.L_1:
        /*000c*/ 	.byte	0x04, 0x11
        /*000e*/ 	.short	(.L_3 - .L_2)
	.align		4
.L_2:
        /*0010*/ 	.word	index@(_Z3addPiS_S_)
        /*0014*/ 	.word	0x00000000


	//----- nvinfo : EIATTR_MIN_STACK_SIZE
	.align		4
.L_3:
        /*0018*/ 	.byte	0x04, 0x12
        /*001a*/ 	.short	(.L_5 - .L_4)
	.align		4
.L_4:
        /*001c*/ 	.word	index@(_Z3addPiS_S_)
        /*0020*/ 	.word	0x00000000
.L_5:


//--------------------- .nv.compat                --------------------------
	.section	.nv.compat,"",@"SHT_CUDA_COMPAT_INFO"
	.align	4
        /*0000*/ 	.byte	0x02, 0x09, 0x00, 0x00, 0x02, 0x02, 0x01, 0x00, 0x02, 0x05, 0x05, 0x00, 0x03, 0x07, 0x01, 0x01
        /*0010*/ 	.byte	0x02, 0x03, 0x00, 0x00, 0x02, 0x06, 0x01, 0x00, 0x04, 0x0b, 0x08, 0x00, 0x09, 0x00, 0x00, 0x00
        /*0020*/ 	.byte	0x00, 0x00, 0x00, 0x00


//--------------------- .nv.info._Z3addPiS_S_     --------------------------
	.section	.nv.info._Z3addPiS_S_,"",@"SHT_CUDA_INFO"
	.sectionflags	@""
	.align	4


	//----- nvinfo : EIATTR_CUDA_API_VERSION
	.align		4
        /*0000*/ 	.byte	0x04, 0x37
        /*0002*/ 	.short	(.L_7 - .L_6)
.L_6:
        /*0004*/ 	.word	0x00000082


	//----- nvinfo : EIATTR_KPARAM_INFO
	.align		4
.L_7:
        /*0008*/ 	.byte	0x04, 0x17
        /*000a*/ 	.short	(.L_9 - .L_8)
.L_8:
        /*000c*/ 	.word	0x00000000
        /*0010*/ 	.short	0x0002
        /*0012*/ 	.short	0x0010
        /*0014*/ 	.byte	0x00, 0xf5, 0x21, 0x00


	//----- nvinfo : EIATTR_KPARAM_INFO
	.align		4
.L_9:
        /*0018*/ 	.byte	0x04, 0x17
        /*001a*/ 	.short	(.L_11 - .L_10)
.L_10:
        /*001c*/ 	.word	0x00000000
        /*0020*/ 	.short	0x0001
        /*0022*/ 	.short	0x0008
        /*0024*/ 	.byte	0x00, 0xf5, 0x21, 0x00


	//----- nvinfo : EIATTR_KPARAM_INFO
	.align		4
.L_11:
        /*0028*/ 	.byte	0x04, 0x17
        /*002a*/ 	.short	(.L_13 - .L_12)
.L_12:
        /*002c*/ 	.word	0x00000000
        /*0030*/ 	.short	0x0000
        /*0032*/ 	.short	0x0000
        /*0034*/ 	.byte	0x00, 0xf5, 0x21, 0x00


	//----- nvinfo : EIATTR_SPARSE_MMA_MASK
	.align		4
.L_13:
        /*0038*/ 	.byte	0x03, 0x50
        /*003a*/ 	.short	0x0000


	//----- nvinfo : EIATTR_MAXREG_COUNT
	.align		4
        /*003c*/ 	.byte	0x03, 0x1b
        /*003e*/ 	.short	0x00ff


	//----- nvinfo : EIATTR_MERCURY_ISA_VERSION
	.align		4
        /*0040*/ 	.byte	0x03, 0x5f
        /*0042*/ 	.short	0x0101


	//----- nvinfo : EIATTR_VRC_CTA_INIT_COUNT
	.align		4
        /*0044*/ 	.byte	0x02, 0x4a
	.zero		1
	.zero		1


	//----- nvinfo : EIATTR_EXIT_INSTR_OFFSETS
	.align		4
        /*0048*/ 	.byte	0x04, 0x1c
        /*004a*/ 	.short	(.L_15 - .L_14)


	//   ....[0]....
.L_14:
        /*004c*/ 	.word	0x00000160


	//----- nvinfo : EIATTR_CBANK_PARAM_SIZE
	.align		4
.L_15:
        /*0050*/ 	.byte	0x03, 0x19
        /*0052*/ 	.short	0x0018


	//----- nvinfo : EIATTR_PARAM_CBANK
	.align		4
        /*0054*/ 	.byte	0x04, 0x0a
        /*0056*/ 	.short	(.L_17 - .L_16)
	.align		4
.L_16:
        /*0058*/ 	.word	index@(.nv.constant0._Z3addPiS_S_)
        /*005c*/ 	.short	0x0380
        /*005e*/ 	.short	0x0018


	//----- nvinfo : EIATTR_SW_WAR
	.align		4
.L_17:
        /*0060*/ 	.byte	0x04, 0x36
        /*0062*/ 	.short	(.L_19 - .L_18)
.L_18:
        /*0064*/ 	.word	0x00000008
.L_19:


//--------------------- .nv.callgraph             --------------------------
	.section	.nv.callgraph,"",@"SHT_CUDA_CALLGRAPH"
	.align	4
	.sectionentsize	8
	.align		4
        /*0000*/ 	.word	0x00000000
	.align		4
        /*0004*/ 	.word	0xffffffff
	.align		4
        /*0008*/ 	.word	0x00000000
	.align		4
        /*000c*/ 	.word	0xfffffffe
	.align		4
        /*0010*/ 	.word	0x00000000
	.align		4
        /*0014*/ 	.word	0xfffffffd
	.align		4
        /*0018*/ 	.word	0x00000000
	.align		4
        /*001c*/ 	.word	0xfffffffc


//--------------------- .text._Z3addPiS_S_        --------------------------
	.section	.text._Z3addPiS_S_,"ax",@progbits
	.align	128
        .global         _Z3addPiS_S_
        .type           _Z3addPiS_S_,@function
        .size           _Z3addPiS_S_,(.L_x_1 - _Z3addPiS_S_)
        .other          _Z3addPiS_S_,@"STO_CUDA_ENTRY STV_DEFAULT"
_Z3addPiS_S_:
.text._Z3addPiS_S_:
[----:B------:R-:W-:Y:S01]  /*0000*/  LDC R1, c[0x0][0x37c] ;  /* 0x0000df00ff017b82 */ /* 0x000fe20000000800 */
[----:B------:R-:W0:Y:S01]  /*0010*/  S2R R0, SR_TID.Y ;  /* 0x0000000000007919 */ /* 0x000e220000002200 */
[----:B------:R-:W1:Y:S06]  /*0020*/  LDCU UR7, c[0x0][0x360] ;  /* 0x00006c00ff0777ac */ /* 0x000e6c0008000800 */
[----:B------:R-:W0:Y:S01]  /*0030*/  S2UR UR8, SR_CTAID.Y ;  /* 0x00000000000879c3 */ /* 0x000e220000002600 */
[----:B------:R-:W1:Y:S01]  /*0040*/  S2R R9, SR_TID.X ;  /* 0x0000000000097919 */ /* 0x000e620000002100 */
[----:B------:R-:W2:Y:S06]  /*0050*/  LDCU.64 UR4, c[0x0][0x358] ;  /* 0x00006b00ff0477ac */ /* 0x000eac0008000a00 */
[----:B------:R-:W0:Y:S08]  /*0060*/  LDC R7, c[0x0][0x364] ;  /* 0x0000d900ff077b82 */ /* 0x000e300000000800 */
[----:B------:R-:W3:Y:S08]  /*0070*/  S2UR UR6, SR_CTAID.X ;  /* 0x00000000000679c3 */ /* 0x000ef00000002500 */
[----:B------:R-:W3:Y:S08]  /*0080*/  LDC R11, c[0x0][0x370] ;  /* 0x0000dc00ff0b7b82 */ /* 0x000ef00000000800 */
[----:B------:R-:W4:Y:S01]  /*0090*/  LDC.64 R2, c[0x0][0x380] ;  /* 0x0000e000ff027b82 */ /* 0x000f220000000a00 */
[----:B0-----:R-:W-:-:S07]  /*00a0*/  IMAD R0, R7, UR8, R0 ;  /* 0x0000000807007c24 */ /* 0x001fce000f8e0200 */
[----:B------:R-:W0:Y:S01]  /*00b0*/  LDC.64 R4, c[0x0][0x388] ;  /* 0x0000e200ff047b82 */ /* 0x000e220000000a00 */
[----:B---3--:R-:W-:-:S07]  /*00c0*/  IMAD R0, R0, R11, UR6 ;  /* 0x0000000600007e24 */ /* 0x008fce000f8e020b */
[----:B------:R-:W3:Y:S01]  /*00d0*/  LDC.64 R6, c[0x0][0x390] ;  /* 0x0000e400ff067b82 */ /* 0x000ee20000000a00 */
[----:B-1----:R-:W-:-:S04]  /*00e0*/  IMAD R9, R0, UR7, R9 ;  /* 0x0000000700097c24 */ /* 0x002fc8000f8e0209 */
[----:B----4-:R-:W-:-:S06]  /*00f0*/  IMAD.WIDE R2, R9, 0x4, R2 ;  /* 0x0000000409027825 */ /* 0x010fcc00078e0202 */
[----:B--2---:R-:W2:Y:S01]  /*0100*/  LDG.E R2, desc[UR4][R2.64] ;  /* 0x0000000402027981 */ /* 0x004ea2000c1e1900 */
[----:B0-----:R-:W-:-:S06]  /*0110*/  IMAD.WIDE R4, R9, 0x4, R4 ;  /* 0x0000000409047825 */ /* 0x001fcc00078e0204 */
[----:B------:R-:W2:Y:S01]  /*0120*/  LDG.E R5, desc[UR4][R4.64] ;  /* 0x0000000404057981 */ /* 0x000ea2000c1e1900 */
[----:B---3--:R-:W-:Y:S01]  /*0130*/  IMAD.WIDE R6, R9, 0x4, R6 ;  /* 0x0000000409067825 */ /* 0x008fe200078e0206 */
[----:B--2---:R-:W-:-:S05]  /*0140*/  IADD3 R9, PT, PT, R2, R5, RZ ;  /* 0x0000000502097210 */ /* 0x004fca0007ffe0ff */
[----:B------:R-:W-:Y:S01]  /*0150*/  STG.E desc[UR4][R6.64], R9 ;  /* 0x0000000906007986 */ /* 0x000fe2000c101904 */
[----:B------:R-:W-:Y:S05]  /*0160*/  EXIT ;  /* 0x000000000000794d */ /* 0x000fea0003800000 */
.L_x_0:
[----:B------:R-:W-:-:S00]  /*0170*/  BRA `(.L_x_0) ;  /* 0xfffffffc00fc7947 */ /* 0x000fc0000383ffff */
[----:B------:R-:W-:-:S00]  /*0180*/  NOP ;  /* 0x0000000000007918 */ /* 0x000fc00000000000 */
[----:B------:R-:W-:-:S00]  /*0190*/  NOP ;  /* 0x0000000000007918 */ /* 0x000fc00000000000 */
[----:B------:R-:W-:-:S00]  /*01a0*/  NOP ;  /* 0x0000000000007918 */ /* 0x000fc00000000000 */
[----:B------:R-:W-:-:S00]  /*01b0*/  NOP ;  /* 0x0000000000007918 */ /* 0x000fc00000000000 */
[----:B------:R-:W-:-:S00]  /*01c0*/  NOP ;  /* 0x0000000000007918 */ /* 0x000fc00000000000 */
[----:B------:R-:W-:-:S00]  /*01d0*/  NOP ;  /* 0x0000000000007918 */ /* 0x000fc00000000000 */
[----:B------:R-:W-:-:S00]  /*01e0*/  NOP ;  /* 0x0000000000007918 */ /* 0x000fc00000000000 */
[----:B------:R-:W-:-:S00]  /*01f0*/  NOP ;  /* 0x0000000000007918 */ /* 0x000fc00000000000 */
.L_x_1:


//--------------------- .nv.shared.reserved.0     --------------------------
	.section	.nv.shared.reserved.0,"aw",@nobits
	.weak		__nv_reservedSMEM_offset_0_alias
	.size		__nv_reservedSMEM_offset_0_alias, 0, 64
	.other		__nv_reservedSMEM_offset_0_alias,@"STO_CUDA_RESERVED_SHARED STV_DEFAULT"
__nv_reservedSMEM_offset_0_alias:
	.zero		0
	.zero		64


//--------------------- .nv.constant0._Z3addPiS_S_ --------------------------
	.section	.nv.constant0._Z3addPiS_S_,"a",@progbits
	.sectionflags	@""
	.align	4
.nv.constant0._Z3addPiS_S_:
	.zero		920


//--------------------- SYMBOLS --------------------------

	.type		.nv.reservedSmem.offset0,@object
	.size		.nv.reservedSmem.offset0,0x4
